//
// Generated by NVIDIA NVVM Compiler
//
// Compiler Build ID: CL-36424714
// Cuda compilation tools, release 13.0, V13.0.88
// Based on NVVM 20.0.0
//

.version 9.0
.target sm_100
.address_size 64

	// .globl	_Z9gPlusTanhPK6__halfS1_PS_m

.visible .entry _Z9gPlusTanhPK6__halfS1_PS_m(
	.param .u64 .ptr .align 1 _Z9gPlusTanhPK6__halfS1_PS_m_param_0,
	.param .u64 .ptr .align 1 _Z9gPlusTanhPK6__halfS1_PS_m_param_1,
	.param .u64 .ptr .align 1 _Z9gPlusTanhPK6__halfS1_PS_m_param_2,
	.param .u64 _Z9gPlusTanhPK6__halfS1_PS_m_param_3
)
{
	.reg .pred 	%p<2>;
	.reg .b16 	%rs<4>;
	.reg .b32 	%r<5>;
	.reg .b64 	%rd<13>;

	ld.param.u64 	%rd2, [_Z9gPlusTanhPK6__halfS1_PS_m_param_0];
	ld.param.u64 	%rd3, [_Z9gPlusTanhPK6__halfS1_PS_m_param_1];
	ld.param.u64 	%rd4, [_Z9gPlusTanhPK6__halfS1_PS_m_param_2];
	ld.param.u64 	%rd5, [_Z9gPlusTanhPK6__halfS1_PS_m_param_3];
	mov.u32 	%r1, %tid.x;
	mov.u32 	%r2, %ntid.x;
	mov.u32 	%r3, %ctaid.x;
	mad.lo.s32 	%r4, %r2, %r3, %r1;
	cvt.s64.s32 	%rd1, %r4;
	setp.le.u64 	%p1, %rd5, %rd1;
	@%p1 bra 	$L__BB0_2;
	cvta.to.global.u64 	%rd6, %rd2;
	cvta.to.global.u64 	%rd7, %rd3;
	cvta.to.global.u64 	%rd8, %rd4;
	shl.b64 	%rd9, %rd1, 1;
	add.s64 	%rd10, %rd6, %rd9;
	add.s64 	%rd11, %rd7, %rd9;
	ld.global.u16 	%rs2, [%rd10];
	ld.global.u16 	%rs3, [%rd11];
	// begin inline asm
	{add.f16 %rs1,%rs2,%rs3;
}
	// end inline asm
	add.s64 	%rd12, %rd8, %rd9;
	st.global.u16 	[%rd12], %rs1;
$L__BB0_2:
	ret;

}


// ===== COMPILED SASS (sm_100) =====

	.target	sm_100

	.elftype	@"ET_EXEC"


//--------------------- .note.nv.tkinfo           --------------------------
	.section	.note.nv.tkinfo,"",@"SHT_NOTE"
	.sectionflags	@"SHF_NOTE_NV_TKINFO"
	.tkinfo
        /*0018*/ 	.word	0x00000002
        /*0030*/ 	.string	""
        /*0030*/ 	.string	"ptxas"
        /*0030*/ 	.string	"Cuda compilation tools, release 13.0, V13.0.88"
        /*0030*/ 	.string	"Build cuda_13.0.r13.0/compiler.36424714_0"
        /*0030*/ 	.string	"-arch sm_100 -m 64 "



//--------------------- .note.nv.cuinfo           --------------------------
	.section	.note.nv.cuinfo,"",@"SHT_NOTE"
	.sectionflags	@"SHF_NOTE_NV_CUINFO"
        /*0018*/ 	.short	0x0002
        /*001a*/ 	.short	0x0064
        /*001c*/ 	.short	0x0082
	.zero		2


//--------------------- .nv.info                  --------------------------
	.section	.nv.info,"",@"SHT_CUDA_INFO"
	.align	4


	//----- nvinfo : EIATTR_REGCOUNT
	.align		4
        /*0000*/ 	.byte	0x04, 0x2f
        /*0002*/ 	.short	(.L_1 - .L_0)
	.align		4
.L_0:
        /*0004*/ 	.word	index@(_Z9gPlusTanhPK6__halfS1_PS_m)
        /*0008*/ 	.word	0x0000000a


	//----- nvinfo : EIATTR_FRAME_SIZE
	.align		4
.L_1:
        /*000c*/ 	.byte	0x04, 0x11
        /*000e*/ 	.short	(.L_3 - .L_2)
	.align		4
.L_2:
        /*0010*/ 	.word	index@(_Z9gPlusTanhPK6__halfS1_PS_m)
        /*0014*/ 	.word	0x00000000


	//----- nvinfo : EIATTR_MIN_STACK_SIZE
	.align		4
.L_3:
        /*0018*/ 	.byte	0x04, 0x12
        /*001a*/ 	.short	(.L_5 - .L_4)
	.align		4
.L_4:
        /*001c*/ 	.word	index@(_Z9gPlusTanhPK6__halfS1_PS_m)
        /*0020*/ 	.word	0x00000000
.L_5:


//--------------------- .nv.compat                --------------------------
	.section	.nv.compat,"",@"SHT_CUDA_COMPAT_INFO"
	.align	4
        /*0000*/ 	.byte	0x02, 0x09, 0x00, 0x00, 0x02, 0x02, 0x01, 0x00, 0x02, 0x05, 0x05, 0x00, 0x03, 0x07, 0x01, 0x01
        /*0010*/ 	.byte	0x02, 0x03, 0x00, 0x00, 0x02, 0x06, 0x01, 0x00, 0x04, 0x0b, 0x08, 0x00, 0x09, 0x00, 0x00, 0x00
        /*0020*/ 	.byte	0x00, 0x00, 0x00, 0x00


//--------------------- .nv.info._Z9gPlusTanhPK6__halfS1_PS_m --------------------------
	.section	.nv.info._Z9gPlusTanhPK6__halfS1_PS_m,"",@"SHT_CUDA_INFO"
	.sectionflags	@""
	.align	4


	//----- nvinfo : EIATTR_CUDA_API_VERSION
	.align		4
        /*0000*/ 	.byte	0x04, 0x37
        /*0002*/ 	.short	(.L_7 - .L_6)
.L_6:
        /*0004*/ 	.word	0x00000082


	//----- nvinfo : EIATTR_KPARAM_INFO
	.align		4
.L_7:
        /*0008*/ 	.byte	0x04, 0x17
        /*000a*/ 	.short	(.L_9 - .L_8)
.L_8:
        /*000c*/ 	.word	0x00000000
        /*0010*/ 	.short	0x0003
        /*0012*/ 	.short	0x0018
        /*0014*/ 	.byte	0x00, 0xf0, 0x21, 0x00


	//----- nvinfo : EIATTR_KPARAM_INFO
	.align		4
.L_9:
        /*0018*/ 	.byte	0x04, 0x17
        /*001a*/ 	.short	(.L_11 - .L_10)
.L_10:
        /*001c*/ 	.word	0x00000000
        /*0020*/ 	.short	0x0002
        /*0022*/ 	.short	0x0010
        /*0024*/ 	.byte	0x00, 0xf5, 0x21, 0x00


	//----- nvinfo : EIATTR_KPARAM_INFO
	.align		4
.L_11:
        /*0028*/ 	.byte	0x04, 0x17
        /*002a*/ 	.short	(.L_13 - .L_12)
.L_12:
        /*002c*/ 	.word	0x00000000
        /*0030*/ 	.short	0x0001
        /*0032*/ 	.short	0x0008
        /*0034*/ 	.byte	0x00, 0xf5, 0x21, 0x00


	//----- nvinfo : EIATTR_KPARAM_INFO
	.align		4
.L_13:
        /*0038*/ 	.byte	0x04, 0x17
        /*003a*/ 	.short	(.L_15 - .L_14)
.L_14:
        /*003c*/ 	.word	0x00000000
        /*0040*/ 	.short	0x0000
        /*0042*/ 	.short	0x0000
        /*0044*/ 	.byte	0x00, 0xf5, 0x21, 0x00


	//----- nvinfo : EIATTR_SPARSE_MMA_MASK
	.align		4
.L_15:
        /*0048*/ 	.byte	0x03, 0x50
        /*004a*/ 	.short	0x0000


	//----- nvinfo : EIATTR_MAXREG_COUNT
	.align		4
        /*004c*/ 	.byte	0x03, 0x1b
        /*004e*/ 	.short	0x00ff


	//----- nvinfo : EIATTR_MERCURY_ISA_VERSION
	.align		4
        /*0050*/ 	.byte	0x03, 0x5f
        /*0052*/ 	.short	0x0101


	//----- nvinfo : EIATTR_VRC_CTA_INIT_COUNT
	.align		4
        /*0054*/ 	.byte	0x02, 0x4a
	.zero		1
	.zero		1


	//----- nvinfo : EIATTR_EXIT_INSTR_OFFSETS
	.align		4
        /*0058*/ 	.byte	0x04, 0x1c
        /*005a*/ 	.short	(.L_17 - .L_16)


	//   ....[0]....
.L_16:
        /*005c*/ 	.word	0x00000090


	//   ....[1]....
        /*0060*/ 	.word	0x00000190


	//----- nvinfo : EIATTR_CBANK_PARAM_SIZE
	.align		4
.L_17:
        /*0064*/ 	.byte	0x03, 0x19
        /*0066*/ 	.short	0x0020


	//----- nvinfo : EIATTR_PARAM_CBANK
	.align		4
        /*0068*/ 	.byte	0x04, 0x0a
        /*006a*/ 	.short	(.L_19 - .L_18)
	.align		4
.L_18:
        /*006c*/ 	.word	index@(.nv.constant0._Z9gPlusTanhPK6__halfS1_PS_m)
        /*0070*/ 	.short	0x0380
        /*0072*/ 	.short	0x0020


	//----- nvinfo : EIATTR_SW_WAR
	.align		4
.L_19:
        /*0074*/ 	.byte	0x04, 0x36
        /*0076*/ 	.short	(.L_21 - .L_20)
.L_20:
        /*0078*/ 	.word	0x00000008
.L_21:


//--------------------- .nv.callgraph             --------------------------
	.section	.nv.callgraph,"",@"SHT_CUDA_CALLGRAPH"
	.align	4
	.sectionentsize	8
	.align		4
        /*0000*/ 	.word	0x00000000
	.align		4
        /*0004*/ 	.word	0xffffffff
	.align		4
        /*0008*/ 	.word	0x00000000
	.align		4
        /*000c*/ 	.word	0xfffffffe
	.align		4
        /*0010*/ 	.word	0x00000000
	.align		4
        /*0014*/ 	.word	0xfffffffd
	.align		4
        /*0018*/ 	.word	0x00000000
	.align		4
        /*001c*/ 	.word	0xfffffffc


//--------------------- .text._Z9gPlusTanhPK6__halfS1_PS_m --------------------------
	.section	.text._Z9gPlusTanhPK6__halfS1_PS_m,"ax",@progbits
	.align	128
        .global         _Z9gPlusTanhPK6__halfS1_PS_m
        .type           _Z9gPlusTanhPK6__halfS1_PS_m,@function
        .size           _Z9gPlusTanhPK6__halfS1_PS_m,(.L_x_1 - _Z9gPlusTanhPK6__halfS1_PS_m)
        .other          _Z9gPlusTanhPK6__halfS1_PS_m,@"STO_CUDA_ENTRY STV_DEFAULT"
_Z9gPlusTanhPK6__halfS1_PS_m:
.text._Z9gPlusTanhPK6__halfS1_PS_m:
[----:B------:R-:W-:Y:S01]  /*0000*/  LDC R1, c[0x0][0x37c] ;  /* 0x0000df00ff017b82 */ /* 0x000fe20000000800 */
[----:B------:R-:W0:Y:S01]  /*0010*/  S2R R0, SR_TID.X ;  /* 0x0000000000007919 */ /* 0x000e220000002100 */
[----:B------:R-:W0:Y:S01]  /*0020*/  LDCU UR4, c[0x0][0x360] ;  /* 0x00006c00ff0477ac */ /* 0x000e220008000800 */
[----:B------:R-:W0:Y:S01]  /*0030*/  S2R R3, SR_CTAID.X ;  /* 0x0000000000037919 */ /* 0x000e220000002500 */
[----:B------:R-:W1:Y:S01]  /*0040*/  LDCU.64 UR6, c[0x0][0x398] ;  /* 0x00007300ff0677ac */ /* 0x000e620008000a00 */
[----:B0-----:R-:W-:-:S05]  /*0050*/  IMAD R0, R3, UR4, R0 ;  /* 0x0000000403007c24 */ /* 0x001fca000f8e0200 */
[----:B-1----:R-:W-:Y:S02]  /*0060*/  ISETP.GE.U32.AND P0, PT, R0, UR6, PT ;  /* 0x0000000600007c0c */ /* 0x002fe4000bf06070 */
[----:B------:R-:W-:-:S04]  /*0070*/  SHF.R.S32.HI R3, RZ, 0x1f, R0 ;  /* 0x0000001fff037819 */ /* 0x000fc80000011400 */
[----:B------:R-:W-:-:S13]  /*0080*/  ISETP.GE.U32.AND.EX P0, PT, R3, UR7, PT, P0 ;  /* 0x0000000703007c0c */ /* 0x000fda000bf06100 */
[----:B------:R-:W-:Y:S05]  /*0090*/  @P0 EXIT ;  /* 0x000000000000094d */ /* 0x000fea0003800000 */
[----:B------:R-:W0:Y:S01]  /*00a0*/  LDCU.128 UR8, c[0x0][0x380] ;  /* 0x00007000ff0877ac */ /* 0x000e220008000c00 */
[C---:B------:R-:W-:Y:S01]  /*00b0*/  IMAD.SHL.U32 R6, R0.reuse, 0x2, RZ ;  /* 0x0000000200067824 */ /* 0x040fe200078e00ff */
[----:B------:R-:W-:Y:S01]  /*00c0*/  SHF.L.U64.HI R0, R0, 0x1, R3 ;  /* 0x0000000100007819 */ /* 0x000fe20000010203 */
[----:B------:R-:W1:Y:S01]  /*00d0*/  LDCU.64 UR4, c[0x0][0x358] ;  /* 0x00006b00ff0477ac */ /* 0x000e620008000a00 */
[----:B------:R-:W2:Y:S02]  /*00e0*/  LDCU.64 UR6, c[0x0][0x390] ;  /* 0x00007200ff0677ac */ /* 0x000ea40008000a00 */
[C---:B0-----:R-:W-:Y:S02]  /*00f0*/  IADD3 R4, P1, PT, R6.reuse, UR10, RZ ;  /* 0x0000000a06047c10 */ /* 0x041fe4000ff3e0ff */
[----:B------:R-:W-:Y:S02]  /*0100*/  IADD3 R2, P0, PT, R6, UR8, RZ ;  /* 0x0000000806027c10 */ /* 0x000fe4000ff1e0ff */
[----:B------:R-:W-:-:S02]  /*0110*/  IADD3.X R5, PT, PT, R0, UR11, RZ, P1, !PT ;  /* 0x0000000b00057c10 */ /* 0x000fc40008ffe4ff */
[----:B------:R-:W-:-:S04]  /*0120*/  IADD3.X R3, PT, PT, R0, UR9, RZ, P0, !PT ;  /* 0x0000000900037c10 */ /* 0x000fc800087fe4ff */
[----:B-1----:R-:W3:Y:S04]  /*0130*/  LDG.E.U16 R5, desc[UR4][R4.64] ;  /* 0x0000000404057981 */ /* 0x002ee8000c1e1500 */
[----:B------:R-:W3:Y:S01]  /*0140*/  LDG.E.U16 R2, desc[UR4][R2.64] ;  /* 0x0000000402027981 */ /* 0x000ee2000c1e1500 */
[----:B--2---:R-:W-:-:S04]  /*0150*/  IADD3 R6, P0, PT, R6, UR6, RZ ;  /* 0x0000000606067c10 */ /* 0x004fc8000ff1e0ff */
[----:B------:R-:W-:Y:S01]  /*0160*/  IADD3.X R7, PT, PT, R0, UR7, RZ, P0, !PT ;  /* 0x0000000700077c10 */ /* 0x000fe200087fe4ff */
[----:B---3--:R-:W-:-:S05]  /*0170*/  HADD2 R5, R2.H0_H0, R5.H0_H0 ;  /* 0x2000000502057230 */ /* 0x008fca0000000800 */
[----:B------:R-:W-:Y:S01]  /*0180*/  STG.E.U16 desc[UR4][R6.64], R5 ;  /* 0x0000000506007986 */ /* 0x000fe2000c101504 */
[----:B------:R-:W-:Y:S05]  /*0190*/  EXIT ;  /* 0x000000000000794d */ /* 0x000fea0003800000 */
.L_x_0:
[----:B------:R-:W-:-:S00]  /*01a0*/  BRA `(.L_x_0) ;  /* 0xfffffffc00fc7947 */ /* 0x000fc0000383ffff */
[----:B------:R-:W-:-:S00]  /*01b0*/  NOP ;  /* 0x0000000000007918 */ /* 0x000fc00000000000 */
        /* <DEDUP_REMOVED lines=12> */
.L_x_1:


//--------------------- .nv.shared.reserved.0     --------------------------
	.section	.nv.shared.reserved.0,"aw",@nobits
	.weak		__nv_reservedSMEM_offset_0_alias
	.size		__nv_reservedSMEM_offset_0_alias, 0, 64
	.other		__nv_reservedSMEM_offset_0_alias,@"STO_CUDA_RESERVED_SHARED STV_DEFAULT"
__nv_reservedSMEM_offset_0_alias:
	.zero		0
	.zero		64


//--------------------- .nv.constant0._Z9gPlusTanhPK6__halfS1_PS_m --------------------------
	.section	.nv.constant0._Z9gPlusTanhPK6__halfS1_PS_m,"a",@progbits
	.sectionflags	@""
	.align	4
.nv.constant0._Z9gPlusTanhPK6__halfS1_PS_m:
	.zero		928


//--------------------- SYMBOLS --------------------------

	.type		.nv.reservedSmem.offset0,@object
	.size		.nv.reservedSmem.offset0,0x4
